//
// Generated by NVIDIA NVVM Compiler
//
// Compiler Build ID: CL-36424714
// Cuda compilation tools, release 13.0, V13.0.88
// Based on NVVM 20.0.0
//

.version 9.0
.target sm_100
.address_size 64

	// .globl	_Z10matrixMultiiPfS_S_

.visible .entry _Z10matrixMultiiPfS_S_(
	.param .u32 _Z10matrixMultiiPfS_S__param_0,
	.param .u32 _Z10matrixMultiiPfS_S__param_1,
	.param .u64 .ptr .align 1 _Z10matrixMultiiPfS_S__param_2,
	.param .u64 .ptr .align 1 _Z10matrixMultiiPfS_S__param_3,
	.param .u64 .ptr .align 1 _Z10matrixMultiiPfS_S__param_4
)
{
	.reg .pred 	%p<11>;
	.reg .b32 	%r<42>;
	.reg .b32 	%f<50>;
	.reg .b64 	%rd<53>;
	.reg .b64 	%fd<52>;

	ld.param.u32 	%r20, [_Z10matrixMultiiPfS_S__param_0];
	ld.param.u32 	%r21, [_Z10matrixMultiiPfS_S__param_1];
	ld.param.u64 	%rd11, [_Z10matrixMultiiPfS_S__param_2];
	ld.param.u64 	%rd12, [_Z10matrixMultiiPfS_S__param_3];
	cvta.to.global.u64 	%rd1, %rd12;
	cvta.to.global.u64 	%rd2, %rd11;
	mov.u32 	%r22, %tid.x;
	mov.u32 	%r23, %ctaid.x;
	mov.u32 	%r24, %ntid.x;
	mad.lo.s32 	%r1, %r23, %r24, %r22;
	mul.lo.s32 	%r25, %r21, %r20;
	setp.ge.s32 	%p1, %r1, %r25;
	@%p1 bra 	$L__BB0_15;
	rem.s32 	%r2, %r1, %r20;
	setp.lt.s32 	%p2, %r20, 1;
	mov.f32 	%f49, 0f00000000;
	@%p2 bra 	$L__BB0_14;
	sub.s32 	%r36, %r1, %r2;
	and.b32  	%r4, %r20, 7;
	setp.lt.u32 	%p3, %r20, 8;
	mov.f64 	%fd51, 0d0000000000000000;
	mov.b32 	%r40, 0;
	@%p3 bra 	$L__BB0_5;
	and.b32  	%r27, %r20, 2147483640;
	neg.s32 	%r38, %r27;
	mul.wide.u32 	%rd13, %r20, 4;
	add.s64 	%rd3, %rd1, %rd13;
	mul.wide.u32 	%rd14, %r20, 8;
	add.s64 	%rd4, %rd1, %rd14;
	mul.wide.u32 	%rd15, %r20, 12;
	add.s64 	%rd5, %rd1, %rd15;
	mul.wide.u32 	%rd16, %r20, 16;
	add.s64 	%rd6, %rd1, %rd16;
	mul.wide.u32 	%rd17, %r20, 20;
	add.s64 	%rd7, %rd1, %rd17;
	mul.wide.u32 	%rd18, %r20, 24;
	add.s64 	%rd8, %rd1, %rd18;
	mul.wide.u32 	%rd19, %r20, 28;
	add.s64 	%rd9, %rd1, %rd19;
	mov.f64 	%fd51, 0d0000000000000000;
	mov.u32 	%r37, %r2;
$L__BB0_4:
	.pragma "nounroll";
	and.b32  	%r40, %r20, 2147483640;
	mul.wide.s32 	%rd20, %r37, 4;
	add.s64 	%rd21, %rd3, %rd20;
	add.s64 	%rd22, %rd4, %rd20;
	add.s64 	%rd23, %rd5, %rd20;
	add.s64 	%rd24, %rd6, %rd20;
	add.s64 	%rd25, %rd7, %rd20;
	add.s64 	%rd26, %rd8, %rd20;
	add.s64 	%rd27, %rd9, %rd20;
	add.s64 	%rd28, %rd1, %rd20;
	mul.wide.s32 	%rd29, %r36, 4;
	add.s64 	%rd30, %rd2, %rd29;
	ld.global.f32 	%f4, [%rd30];
	ld.global.f32 	%f5, [%rd28];
	mul.f32 	%f6, %f4, %f5;
	cvt.f64.f32 	%fd16, %f6;
	add.f64 	%fd17, %fd51, %fd16;
	ld.global.f32 	%f7, [%rd30+4];
	ld.global.f32 	%f8, [%rd21];
	mul.f32 	%f9, %f7, %f8;
	cvt.f64.f32 	%fd18, %f9;
	add.f64 	%fd19, %fd17, %fd18;
	ld.global.f32 	%f10, [%rd30+8];
	ld.global.f32 	%f11, [%rd22];
	mul.f32 	%f12, %f10, %f11;
	cvt.f64.f32 	%fd20, %f12;
	add.f64 	%fd21, %fd19, %fd20;
	ld.global.f32 	%f13, [%rd30+12];
	ld.global.f32 	%f14, [%rd23];
	mul.f32 	%f15, %f13, %f14;
	cvt.f64.f32 	%fd22, %f15;
	add.f64 	%fd23, %fd21, %fd22;
	ld.global.f32 	%f16, [%rd30+16];
	ld.global.f32 	%f17, [%rd24];
	mul.f32 	%f18, %f16, %f17;
	cvt.f64.f32 	%fd24, %f18;
	add.f64 	%fd25, %fd23, %fd24;
	ld.global.f32 	%f19, [%rd30+20];
	ld.global.f32 	%f20, [%rd25];
	mul.f32 	%f21, %f19, %f20;
	cvt.f64.f32 	%fd26, %f21;
	add.f64 	%fd27, %fd25, %fd26;
	ld.global.f32 	%f22, [%rd30+24];
	ld.global.f32 	%f23, [%rd26];
	mul.f32 	%f24, %f22, %f23;
	cvt.f64.f32 	%fd28, %f24;
	add.f64 	%fd29, %fd27, %fd28;
	ld.global.f32 	%f25, [%rd30+28];
	ld.global.f32 	%f26, [%rd27];
	mul.f32 	%f27, %f25, %f26;
	cvt.f64.f32 	%fd30, %f27;
	add.f64 	%fd51, %fd29, %fd30;
	add.s32 	%r38, %r38, 8;
	shl.b32 	%r28, %r20, 3;
	add.s32 	%r37, %r37, %r28;
	add.s32 	%r36, %r36, 8;
	setp.ne.s32 	%p4, %r38, 0;
	@%p4 bra 	$L__BB0_4;
$L__BB0_5:
	setp.eq.s32 	%p5, %r4, 0;
	@%p5 bra 	$L__BB0_13;
	sub.s32 	%r14, %r1, %r2;
	and.b32  	%r15, %r20, 3;
	setp.lt.u32 	%p6, %r4, 4;
	@%p6 bra 	$L__BB0_8;
	add.s32 	%r29, %r14, %r40;
	mul.wide.s32 	%rd31, %r29, 4;
	add.s64 	%rd32, %rd2, %rd31;
	ld.global.f32 	%f28, [%rd32];
	mad.lo.s32 	%r30, %r40, %r20, %r2;
	mul.wide.s32 	%rd33, %r30, 4;
	add.s64 	%rd34, %rd1, %rd33;
	ld.global.f32 	%f29, [%rd34];
	mul.f32 	%f30, %f28, %f29;
	cvt.f64.f32 	%fd32, %f30;
	add.f64 	%fd33, %fd51, %fd32;
	ld.global.f32 	%f31, [%rd32+4];
	mul.wide.u32 	%rd35, %r20, 4;
	add.s64 	%rd36, %rd34, %rd35;
	ld.global.f32 	%f32, [%rd36];
	mul.f32 	%f33, %f31, %f32;
	cvt.f64.f32 	%fd34, %f33;
	add.f64 	%fd35, %fd33, %fd34;
	ld.global.f32 	%f34, [%rd32+8];
	add.s64 	%rd37, %rd36, %rd35;
	ld.global.f32 	%f35, [%rd37];
	mul.f32 	%f36, %f34, %f35;
	cvt.f64.f32 	%fd36, %f36;
	add.f64 	%fd37, %fd35, %fd36;
	ld.global.f32 	%f37, [%rd32+12];
	add.s64 	%rd38, %rd37, %rd35;
	ld.global.f32 	%f38, [%rd38];
	mul.f32 	%f39, %f37, %f38;
	cvt.f64.f32 	%fd38, %f39;
	add.f64 	%fd51, %fd37, %fd38;
	add.s32 	%r40, %r40, 4;
$L__BB0_8:
	setp.eq.s32 	%p7, %r15, 0;
	@%p7 bra 	$L__BB0_13;
	setp.eq.s32 	%p8, %r15, 1;
	@%p8 bra 	$L__BB0_11;
	add.s32 	%r31, %r14, %r40;
	mul.wide.s32 	%rd39, %r31, 4;
	add.s64 	%rd40, %rd2, %rd39;
	ld.global.f32 	%f40, [%rd40];
	mad.lo.s32 	%r32, %r40, %r20, %r2;
	mul.wide.s32 	%rd41, %r32, 4;
	add.s64 	%rd42, %rd1, %rd41;
	ld.global.f32 	%f41, [%rd42];
	mul.f32 	%f42, %f40, %f41;
	cvt.f64.f32 	%fd40, %f42;
	add.f64 	%fd41, %fd51, %fd40;
	ld.global.f32 	%f43, [%rd40+4];
	mul.wide.u32 	%rd43, %r20, 4;
	add.s64 	%rd44, %rd42, %rd43;
	ld.global.f32 	%f44, [%rd44];
	mul.f32 	%f45, %f43, %f44;
	cvt.f64.f32 	%fd42, %f45;
	add.f64 	%fd51, %fd41, %fd42;
	add.s32 	%r40, %r40, 2;
$L__BB0_11:
	and.b32  	%r33, %r20, 1;
	setp.eq.b32 	%p9, %r33, 1;
	not.pred 	%p10, %p9;
	@%p10 bra 	$L__BB0_13;
	add.s32 	%r34, %r14, %r40;
	mul.wide.s32 	%rd45, %r34, 4;
	add.s64 	%rd46, %rd2, %rd45;
	ld.global.f32 	%f46, [%rd46];
	mad.lo.s32 	%r35, %r40, %r20, %r2;
	mul.wide.s32 	%rd47, %r35, 4;
	add.s64 	%rd48, %rd1, %rd47;
	ld.global.f32 	%f47, [%rd48];
	mul.f32 	%f48, %f46, %f47;
	cvt.f64.f32 	%fd43, %f48;
	add.f64 	%fd51, %fd51, %fd43;
$L__BB0_13:
	cvt.rn.f32.f64 	%f49, %fd51;
$L__BB0_14:
	ld.param.u64 	%rd52, [_Z10matrixMultiiPfS_S__param_4];
	cvta.to.global.u64 	%rd49, %rd52;
	mul.wide.s32 	%rd50, %r1, 4;
	add.s64 	%rd51, %rd49, %rd50;
	st.global.f32 	[%rd51], %f49;
$L__BB0_15:
	ret;

}


// ===== COMPILED SASS (sm_100) =====

	.target	sm_100

	.elftype	@"ET_EXEC"


//--------------------- .note.nv.tkinfo           --------------------------
	.section	.note.nv.tkinfo,"",@"SHT_NOTE"
	.sectionflags	@"SHF_NOTE_NV_TKINFO"
	.tkinfo
        /*0018*/ 	.word	0x00000002
        /*0030*/ 	.string	""
        /*0030*/ 	.string	"ptxas"
        /*0030*/ 	.string	"Cuda compilation tools, release 13.0, V13.0.88"
        /*0030*/ 	.string	"Build cuda_13.0.r13.0/compiler.36424714_0"
        /*0030*/ 	.string	"-arch sm_100 -m 64 "



//--------------------- .note.nv.cuinfo           --------------------------
	.section	.note.nv.cuinfo,"",@"SHT_NOTE"
	.sectionflags	@"SHF_NOTE_NV_CUINFO"
        /*0018*/ 	.short	0x0002
        /*001a*/ 	.short	0x0064
        /*001c*/ 	.short	0x0082
	.zero		2


//--------------------- .nv.info                  --------------------------
	.section	.nv.info,"",@"SHT_CUDA_INFO"
	.align	4


	//----- nvinfo : EIATTR_REGCOUNT
	.align		4
        /*0000*/ 	.byte	0x04, 0x2f
        /*0002*/ 	.short	(.L_1 - .L_0)
	.align		4
.L_0:
        /*0004*/ 	.word	index@(_Z10matrixMultiiPfS_S_)
        /*0008*/ 	.word	0x00000020


	//----- nvinfo : EIATTR_FRAME_SIZE
	.align		4
.L_1:
        /*000c*/ 	.byte	0x04, 0x11
        /*000e*/ 	.short	(.L_3 - .L_2)
	.align		4
.L_2:
        /*0010*/ 	.word	index@(_Z10matrixMultiiPfS_S_)
        /*0014*/ 	.word	0x00000000


	//----- nvinfo : EIATTR_MIN_STACK_SIZE
	.align		4
.L_3:
        /*0018*/ 	.byte	0x04, 0x12
        /*001a*/ 	.short	(.L_5 - .L_4)
	.align		4
.L_4:
        /*001c*/ 	.word	index@(_Z10matrixMultiiPfS_S_)
        /*0020*/ 	.word	0x00000000
.L_5:


//--------------------- .nv.compat                --------------------------
	.section	.nv.compat,"",@"SHT_CUDA_COMPAT_INFO"
	.align	4
        /*0000*/ 	.byte	0x02, 0x09, 0x00, 0x00, 0x02, 0x02, 0x01, 0x00, 0x02, 0x05, 0x05, 0x00, 0x03, 0x07, 0x01, 0x01
        /*0010*/ 	.byte	0x02, 0x03, 0x00, 0x00, 0x02, 0x06, 0x01, 0x00, 0x04, 0x0b, 0x08, 0x00, 0x01, 0x00, 0x00, 0x00
        /*0020*/ 	.byte	0x00, 0x00, 0x00, 0x00


//--------------------- .nv.info._Z10matrixMultiiPfS_S_ --------------------------
	.section	.nv.info._Z10matrixMultiiPfS_S_,"",@"SHT_CUDA_INFO"
	.sectionflags	@""
	.align	4


	//----- nvinfo : EIATTR_CUDA_API_VERSION
	.align		4
        /*0000*/ 	.byte	0x04, 0x37
        /*0002*/ 	.short	(.L_7 - .L_6)
.L_6:
        /*0004*/ 	.word	0x00000082


	//----- nvinfo : EIATTR_KPARAM_INFO
	.align		4
.L_7:
        /*0008*/ 	.byte	0x04, 0x17
        /*000a*/ 	.short	(.L_9 - .L_8)
.L_8:
        /*000c*/ 	.word	0x00000000
        /*0010*/ 	.short	0x0004
        /*0012*/ 	.short	0x0018
        /*0014*/ 	.byte	0x00, 0xf5, 0x21, 0x00


	//----- nvinfo : EIATTR_KPARAM_INFO
	.align		4
.L_9:
        /*0018*/ 	.byte	0x04, 0x17
        /*001a*/ 	.short	(.L_11 - .L_10)
.L_10:
        /*001c*/ 	.word	0x00000000
        /*0020*/ 	.short	0x0003
        /*0022*/ 	.short	0x0010
        /*0024*/ 	.byte	0x00, 0xf5, 0x21, 0x00


	//----- nvinfo : EIATTR_KPARAM_INFO
	.align		4
.L_11:
        /*0028*/ 	.byte	0x04, 0x17
        /*002a*/ 	.short	(.L_13 - .L_12)
.L_12:
        /*002c*/ 	.word	0x00000000
        /*0030*/ 	.short	0x0002
        /*0032*/ 	.short	0x0008
        /*0034*/ 	.byte	0x00, 0xf5, 0x21, 0x00


	//----- nvinfo : EIATTR_KPARAM_INFO
	.align		4
.L_13:
        /*0038*/ 	.byte	0x04, 0x17
        /*003a*/ 	.short	(.L_15 - .L_14)
.L_14:
        /*003c*/ 	.word	0x00000000
        /*0040*/ 	.short	0x0001
        /*0042*/ 	.short	0x0004
        /*0044*/ 	.byte	0x00, 0xf0, 0x11, 0x00


	//----- nvinfo : EIATTR_KPARAM_INFO
	.align		4
.L_15:
        /*0048*/ 	.byte	0x04, 0x17
        /*004a*/ 	.short	(.L_17 - .L_16)
.L_16:
        /*004c*/ 	.word	0x00000000
        /*0050*/ 	.short	0x0000
        /*0052*/ 	.short	0x0000
        /*0054*/ 	.byte	0x00, 0xf0, 0x11, 0x00


	//----- nvinfo : EIATTR_SPARSE_MMA_MASK
	.align		4
.L_17:
        /*0058*/ 	.byte	0x03, 0x50
        /*005a*/ 	.short	0x0000


	//----- nvinfo : EIATTR_MAXREG_COUNT
	.align		4
        /*005c*/ 	.byte	0x03, 0x1b
        /*005e*/ 	.short	0x00ff


	//----- nvinfo : EIATTR_MERCURY_ISA_VERSION
	.align		4
        /*0060*/ 	.byte	0x03, 0x5f
        /*0062*/ 	.short	0x0101


	//----- nvinfo : EIATTR_VRC_CTA_INIT_COUNT
	.align		4
        /*0064*/ 	.byte	0x02, 0x4a
	.zero		1
	.zero		1


	//----- nvinfo : EIATTR_EXIT_INSTR_OFFSETS
	.align		4
        /*0068*/ 	.byte	0x04, 0x1c
        /*006a*/ 	.short	(.L_19 - .L_18)


	//   ....[0]....
.L_18:
        /*006c*/ 	.word	0x00000080


	//   ....[1]....
        /*0070*/ 	.word	0x00000d40


	//----- nvinfo : EIATTR_CBANK_PARAM_SIZE
	.align		4
.L_19:
        /*0074*/ 	.byte	0x03, 0x19
        /*0076*/ 	.short	0x0020


	//----- nvinfo : EIATTR_PARAM_CBANK
	.align		4
        /*0078*/ 	.byte	0x04, 0x0a
        /*007a*/ 	.short	(.L_21 - .L_20)
	.align		4
.L_20:
        /*007c*/ 	.word	index@(.nv.constant0._Z10matrixMultiiPfS_S_)
        /*0080*/ 	.short	0x0380
        /*0082*/ 	.short	0x0020


	//----- nvinfo : EIATTR_SW_WAR
	.align		4
.L_21:
        /*0084*/ 	.byte	0x04, 0x36
        /*0086*/ 	.short	(.L_23 - .L_22)
.L_22:
        /*0088*/ 	.word	0x00000008
.L_23:


//--------------------- .nv.callgraph             --------------------------
	.section	.nv.callgraph,"",@"SHT_CUDA_CALLGRAPH"
	.align	4
	.sectionentsize	8
	.align		4
        /*0000*/ 	.word	0x00000000
	.align		4
        /*0004*/ 	.word	0xffffffff
	.align		4
        /*0008*/ 	.word	0x00000000
	.align		4
        /*000c*/ 	.word	0xfffffffe
	.align		4
        /*0010*/ 	.word	0x00000000
	.align		4
        /*0014*/ 	.word	0xfffffffd
	.align		4
        /*0018*/ 	.word	0x00000000
	.align		4
        /*001c*/ 	.word	0xfffffffc


//--------------------- .text._Z10matrixMultiiPfS_S_ --------------------------
	.section	.text._Z10matrixMultiiPfS_S_,"ax",@progbits
	.align	128
        .global         _Z10matrixMultiiPfS_S_
        .type           _Z10matrixMultiiPfS_S_,@function
        .size           _Z10matrixMultiiPfS_S_,(.L_x_6 - _Z10matrixMultiiPfS_S_)
        .other          _Z10matrixMultiiPfS_S_,@"STO_CUDA_ENTRY STV_DEFAULT"
_Z10matrixMultiiPfS_S_:
.text._Z10matrixMultiiPfS_S_:
[----:B------:R-:W-:Y:S01]  /*0000*/  LDC R1, c[0x0][0x37c] ;  /* 0x0000df00ff017b82 */ /* 0x000fe20000000800 */
[----:B------:R-:W0:Y:S07]  /*0010*/  S2R R0, SR_TID.X ;  /* 0x0000000000007919 */ /* 0x000e2e0000002100 */
[----:B------:R-:W0:Y:S01]  /*0020*/  S2UR UR5, SR_CTAID.X ;  /* 0x00000000000579c3 */ /* 0x000e220000002500 */
[----:B------:R-:W1:Y:S07]  /*0030*/  LDCU.64 UR16, c[0x0][0x380] ;  /* 0x00007000ff1077ac */ /* 0x000e6e0008000a00 */
[----:B------:R-:W0:Y:S01]  /*0040*/  LDC R3, c[0x0][0x360] ;  /* 0x0000d800ff037b82 */ /* 0x000e220000000800 */
[----:B-1----:R-:W-:Y:S01]  /*0050*/  UIMAD UR4, UR17, UR16, URZ ;  /* 0x00000010110472a4 */ /* 0x002fe2000f8e02ff */
[----:B0-----:R-:W-:-:S05]  /*0060*/  IMAD R0, R3, UR5, R0 ;  /* 0x0000000503007c24 */ /* 0x001fca000f8e0200 */
[----:B------:R-:W-:-:S13]  /*0070*/  ISETP.GE.AND P0, PT, R0, UR4, PT ;  /* 0x0000000400007c0c */ /* 0x000fda000bf06270 */
[----:B------:R-:W-:Y:S05]  /*0080*/  @P0 EXIT ;  /* 0x000000000000094d */ /* 0x000fea0003800000 */
[----:B------:R-:W-:Y:S01]  /*0090*/  IABS R6, UR16 ;  /* 0x0000001000067c13 */ /* 0x000fe20008000000 */
[----:B------:R-:W-:Y:S01]  /*00a0*/  UISETP.GE.AND UP0, UPT, UR16, 0x1, UPT ;  /* 0x000000011000788c */ /* 0x000fe2000bf06270 */
[----:B------:R-:W-:Y:S01]  /*00b0*/  IABS R7, R0 ;  /* 0x0000000000077213 */ /* 0x000fe20000000000 */
[----:B------:R-:W-:Y:S01]  /*00c0*/  HFMA2 R13, -RZ, RZ, 0, 0 ;  /* 0x00000000ff0d7431 */ /* 0x000fe200000001ff */
[----:B------:R-:W0:Y:S01]  /*00d0*/  I2F.RP R4, R6 ;  /* 0x0000000600047306 */ /* 0x000e220000209400 */
[----:B------:R-:W-:Y:S01]  /*00e0*/  ISETP.GE.AND P2, PT, R0, RZ, PT ;  /* 0x000000ff0000720c */ /* 0x000fe20003f46270 */
[----:B------:R-:W1:Y:S06]  /*00f0*/  LDCU.64 UR14, c[0x0][0x358] ;  /* 0x00006b00ff0e77ac */ /* 0x000e6c0008000a00 */
[----:B0-----:R-:W0:Y:S02]  /*0100*/  MUFU.RCP R4, R4 ;  /* 0x0000000400047308 */ /* 0x001e240000001000 */
[----:B0-----:R-:W-:-:S06]  /*0110*/  IADD3 R2, PT, PT, R4, 0xffffffe, RZ ;  /* 0x0ffffffe04027810 */ /* 0x001fcc0007ffe0ff */
[----:B------:R0:W2:Y:S02]  /*0120*/  F2I.FTZ.U32.TRUNC.NTZ R3, R2 ;  /* 0x0000000200037305 */ /* 0x0000a4000021f000 */
[----:B0-----:R-:W-:Y:S01]  /*0130*/  HFMA2 R2, -RZ, RZ, 0, 0 ;  /* 0x00000000ff027431 */ /* 0x001fe200000001ff */
[----:B--2---:R-:W-:-:S05]  /*0140*/  IADD3 R5, PT, PT, RZ, -R3, RZ ;  /* 0x80000003ff057210 */ /* 0x004fca0007ffe0ff */
[----:B------:R-:W-:-:S04]  /*0150*/  IMAD R5, R5, R6, RZ ;  /* 0x0000000605057224 */ /* 0x000fc800078e02ff */
[----:B------:R-:W-:Y:S01]  /*0160*/  IMAD.HI.U32 R3, R3, R5, R2 ;  /* 0x0000000503037227 */ /* 0x000fe200078e0002 */
[----:B------:R-:W-:-:S05]  /*0170*/  MOV R5, R7 ;  /* 0x0000000700057202 */ /* 0x000fca0000000f00 */
[----:B------:R-:W-:-:S05]  /*0180*/  IMAD.HI.U32 R3, R3, R5, RZ ;  /* 0x0000000503037227 */ /* 0x000fca00078e00ff */
[----:B------:R-:W-:-:S05]  /*0190*/  IADD3 R3, PT, PT, -R3, RZ, RZ ;  /* 0x000000ff03037210 */ /* 0x000fca0007ffe1ff */
[----:B------:R-:W-:-:S05]  /*01a0*/  IMAD R3, R6, R3, R5 ;  /* 0x0000000306037224 */ /* 0x000fca00078e0205 */
[----:B------:R-:W-:-:S13]  /*01b0*/  ISETP.GT.U32.AND P0, PT, R6, R3, PT ;  /* 0x000000030600720c */ /* 0x000fda0003f04070 */
[----:B------:R-:W-:Y:S02]  /*01c0*/  @!P0 IADD3 R3, PT, PT, R3, -R6, RZ ;  /* 0x8000000603038210 */ /* 0x000fe40007ffe0ff */
[----:B------:R-:W-:Y:S02]  /*01d0*/  ISETP.NE.AND P0, PT, RZ, UR16, PT ;  /* 0x00000010ff007c0c */ /* 0x000fe4000bf05270 */
[----:B------:R-:W-:-:S13]  /*01e0*/  ISETP.GT.U32.AND P1, PT, R6, R3, PT ;  /* 0x000000030600720c */ /* 0x000fda0003f24070 */
[----:B------:R-:W-:-:S05]  /*01f0*/  @!P1 IMAD.IADD R3, R3, 0x1, -R6 ;  /* 0x0000000103039824 */ /* 0x000fca00078e0a06 */
[----:B------:R-:W-:Y:S02]  /*0200*/  @!P2 IADD3 R3, PT, PT, -R3, RZ, RZ ;  /* 0x000000ff0303a210 */ /* 0x000fe40007ffe1ff */
[----:B------:R-:W-:Y:S01]  /*0210*/  @!P0 LOP3.LUT R3, RZ, UR16, RZ, 0x33, !PT ;  /* 0x00000010ff038c12 */ /* 0x000fe2000f8e33ff */
[----:B-1----:R-:W-:Y:S06]  /*0220*/  BRA.U !UP0, `(.L_x_0) ;  /* 0x0000000908b87547 */ /* 0x002fec000b800000 */
[----:B------:R-:W-:Y:S01]  /*0230*/  UISETP.GE.U32.AND UP0, UPT, UR16, 0x8, UPT ;  /* 0x000000081000788c */ /* 0x000fe2000bf06070 */
[----:B------:R-:W-:Y:S01]  /*0240*/  CS2R R12, SRZ ;  /* 0x00000000000c7805 */ /* 0x000fe2000001ff00 */
[----:B------:R-:W-:-:S07]  /*0250*/  UMOV UR4, URZ ;  /* 0x000000ff00047c82 */ /* 0x000fce0008000000 */
[----:B------:R-:W-:Y:S05]  /*0260*/  BRA.U !UP0, `(.L_x_1) ;  /* 0x0000000508447547 */ /* 0x000fea000b800000 */
[----:B------:R-:W0:Y:S01]  /*0270*/  LDCU.64 UR18, c[0x0][0x390] ;  /* 0x00007200ff1277ac */ /* 0x000e220008000a00 */
[-C--:B------:R-:W-:Y:S02]  /*0280*/  IADD3 R4, PT, PT, R0, -R3.reuse, RZ ;  /* 0x8000000300047210 */ /* 0x080fe40007ffe0ff */
[----:B------:R-:W-:Y:S02]  /*0290*/  CS2R R12, SRZ ;  /* 0x00000000000c7805 */ /* 0x000fe4000001ff00 */
[----:B------:R-:W-:Y:S01]  /*02a0*/  MOV R2, R3 ;  /* 0x0000000300027202 */ /* 0x000fe20000000f00 */
[----:B------:R-:W-:-:S04]  /*02b0*/  ULOP3.LUT UR4, UR16, 0x7ffffff8, URZ, 0xc0, !UPT ;  /* 0x7ffffff810047892 */ /* 0x000fc8000f8ec0ff */
[----:B------:R-:W-:Y:S02]  /*02c0*/  UIADD3 UR4, UPT, UPT, -UR4, URZ, URZ ;  /* 0x000000ff04047290 */ /* 0x000fe4000fffe1ff */
[----:B0-----:R-:W-:Y:S02]  /*02d0*/  UIMAD.WIDE.U32 UR6, UR16, 0x10, UR18 ;  /* 0x00000010100678a5 */ /* 0x001fe4000f8e0012 */
[----:B------:R-:W-:Y:S02]  /*02e0*/  UIMAD.WIDE.U32 UR8, UR16, 0x14, UR18 ;  /* 0x00000014100878a5 */ /* 0x000fe4000f8e0012 */
[----:B------:R-:W-:Y:S02]  /*02f0*/  UIMAD.WIDE.U32 UR10, UR16, 0x18, UR18 ;  /* 0x00000018100a78a5 */ /* 0x000fe4000f8e0012 */
[----:B------:R-:W-:-:S12]  /*0300*/  UIMAD.WIDE.U32 UR12, UR16, 0x1c, UR18 ;  /* 0x0000001c100c78a5 */ /* 0x000fd8000f8e0012 */
.L_x_2:
[----:B------:R-:W0:Y:S01]  /*0310*/  LDC.64 R14, c[0x0][0x388] ;  /* 0x0000e200ff0e7b82 */ /* 0x000e220000000a00 */
[----:B------:R-:W-:Y:S01]  /*0320*/  HFMA2 R7, -RZ, RZ, 0, 2.384185791015625e-07 ;  /* 0x00000004ff077431 */ /* 0x000fe200000001ff */
[----:B------:R-:W-:-:S06]  /*0330*/  UIMAD.WIDE.U32 UR20, UR16, 0x4, UR18 ;  /* 0x00000004101478a5 */ /* 0x000fcc000f8e0012 */
[----:B------:R-:W-:Y:S01]  /*0340*/  IMAD.U32 R8, RZ, RZ, UR20 ;  /* 0x00000014ff087e24 */ /* 0x000fe2000f8e00ff */
[----:B------:R-:W-:Y:S01]  /*0350*/  MOV R9, UR21 ;  /* 0x0000001500097c02 */ /* 0x000fe20008000f00 */
[----:B------:R-:W-:Y:S01]  /*0360*/  IMAD.WIDE R6, R2, R7, UR18 ;  /* 0x0000001202067e25 */ /* 0x000fe2000f8e0207 */
[----:B------:R-:W-:-:S04]  /*0370*/  UIMAD.WIDE.U32 UR20, UR16, 0x8, UR18 ;  /* 0x00000008101478a5 */ /* 0x000fc8000f8e0012 */
[----:B------:R1:W2:Y:S01]  /*0380*/  LDG.E R21, desc[UR14][R6.64] ;  /* 0x0000000e06157981 */ /* 0x0002a2000c1e1900 */
[----:B0-----:R-:W-:-:S05]  /*0390*/  IMAD.WIDE R14, R4, 0x4, R14 ;  /* 0x00000004040e7825 */ /* 0x001fca00078e020e */
[----:B------:R-:W2:Y:S01]  /*03a0*/  LDG.E R20, desc[UR14][R14.64] ;  /* 0x0000000e0e147981 */ /* 0x000ea2000c1e1900 */
[C---:B------:R-:W-:Y:S01]  /*03b0*/  IMAD.WIDE R8, R2.reuse, 0x4, R8 ;  /* 0x0000000402087825 */ /* 0x040fe200078e0208 */
[----:B------:R-:W-:Y:S02]  /*03c0*/  MOV R22, UR20 ;  /* 0x0000001400167c02 */ /* 0x000fe40008000f00 */
[----:B------:R-:W-:Y:S01]  /*03d0*/  MOV R23, UR21 ;  /* 0x0000001500177c02 */ /* 0x000fe20008000f00 */
[----:B------:R-:W-:Y:S01]  /*03e0*/  UIMAD.WIDE.U32 UR20, UR16, 0xc, UR18 ;  /* 0x0000000c101478a5 */ /* 0x000fe2000f8e0012 */
[----:B------:R-:W3:Y:S04]  /*03f0*/  LDG.E R18, desc[UR14][R8.64] ;  /* 0x0000000e08127981 */ /* 0x000ee8000c1e1900 */
[----:B------:R-:W3:Y:S01]  /*0400*/  LDG.E R19, desc[UR14][R14.64+0x4] ;  /* 0x0000040e0e137981 */ /* 0x000ee2000c1e1900 */
[----:B------:R-:W-:Y:S01]  /*0410*/  IMAD.WIDE R22, R2, 0x4, R22 ;  /* 0x0000000402167825 */ /* 0x000fe200078e0216 */
[----:B------:R-:W-:-:S02]  /*0420*/  MOV R10, UR20 ;  /* 0x00000014000a7c02 */ /* 0x000fc40008000f00 */
[----:B------:R-:W-:Y:S01]  /*0430*/  MOV R11, UR21 ;  /* 0x00000015000b7c02 */ /* 0x000fe20008000f00 */
[----:B------:R-:W4:Y:S04]  /*0440*/  LDG.E R26, desc[UR14][R14.64+0x8] ;  /* 0x0000080e0e1a7981 */ /* 0x000f28000c1e1900 */
[----:B------:R-:W4:Y:S01]  /*0450*/  LDG.E R23, desc[UR14][R22.64] ;  /* 0x0000000e16177981 */ /* 0x000f22000c1e1900 */
[----:B-1----:R-:W-:-:S03]  /*0460*/  IMAD.WIDE R6, R2, 0x4, R10 ;  /* 0x0000000402067825 */ /* 0x002fc600078e020a */
[----:B------:R-:W5:Y:S01]  /*0470*/  LDG.E R10, desc[UR14][R14.64+0xc] ;  /* 0x00000c0e0e0a7981 */ /* 0x000f62000c1e1900 */
[----:B------:R-:W-:-:S03]  /*0480*/  IMAD.MOV.U32 R17, RZ, RZ, 0x4 ;  /* 0x00000004ff117424 */ /* 0x000fc600078e00ff */
[----:B------:R-:W5:Y:S01]  /*0490*/  LDG.E R7, desc[UR14][R6.64] ;  /* 0x0000000e06077981 */ /* 0x000f62000c1e1900 */
[----:B------:R-:W-:Y:S01]  /*04a0*/  IMAD.WIDE R16, R2, R17, UR6 ;  /* 0x0000000602107e25 */ /* 0x000fe2000f8e0211 */
[----:B------:R-:W-:-:S03]  /*04b0*/  MOV R29, 0x4 ;  /* 0x00000004001d7802 */ /* 0x000fc60000000f00 */
[----:B------:R-:W-:Y:S01]  /*04c0*/  HFMA2 R25, -RZ, RZ, 0, 2.384185791015625e-07 ;  /* 0x00000004ff197431 */ /* 0x000fe200000001ff */
[----:B------:R-:W5:Y:S01]  /*04d0*/  LDG.E R9, desc[UR14][R14.64+0x10] ;  /* 0x0000100e0e097981 */ /* 0x000f62000c1e1900 */
[----:B------:R-:W-:-:S03]  /*04e0*/  IMAD.WIDE R28, R2, R29, UR8 ;  /* 0x00000008021c7e25 */ /* 0x000fc6000f8e021d */
[----:B------:R-:W5:Y:S04]  /*04f0*/  LDG.E R8, desc[UR14][R14.64+0x14] ;  /* 0x0000140e0e087981 */ /* 0x000f68000c1e1900 */
[----:B------:R0:W5:Y:S01]  /*0500*/  LDG.E R6, desc[UR14][R16.64] ;  /* 0x0000000e10067981 */ /* 0x000162000c1e1900 */
[----:B------:R-:W-:-:S03]  /*0510*/  IMAD.WIDE R24, R2, R25, UR10 ;  /* 0x0000000a02187e25 */ /* 0x000fc6000f8e0219 */
[----:B------:R-:W5:Y:S01]  /*0520*/  LDG.E R5, desc[UR14][R28.64] ;  /* 0x0000000e1c057981 */ /* 0x000f62000c1e1900 */
[----:B------:R-:W-:-:S03]  /*0530*/  MOV R27, 0x4 ;  /* 0x00000004001b7802 */ /* 0x000fc60000000f00 */
[----:B------:R-:W5:Y:S04]  /*0540*/  LDG.E R11, desc[UR14][R24.64] ;  /* 0x0000000e180b7981 */ /* 0x000f68000c1e1900 */
[----:B------:R-:W5:Y:S01]  /*0550*/  LDG.E R22, desc[UR14][R14.64+0x18] ;  /* 0x0000180e0e167981 */ /* 0x000f62000c1e1900 */
[----:B0-----:R-:W-:-:S03]  /*0560*/  IMAD.WIDE R16, R2, R27, UR12 ;  /* 0x0000000c02107e25 */ /* 0x001fc6000f8e021b */
[----:B------:R-:W5:Y:S04]  /*0570*/  LDG.E R27, desc[UR14][R14.64+0x1c] ;  /* 0x00001c0e0e1b7981 */ /* 0x000f68000c1e1900 */
[----:B------:R2:W5:Y:S01]  /*0580*/  LDG.E R16, desc[UR14][R16.64] ;  /* 0x0000000e10107981 */ /* 0x000562000c1e1900 */
[----:B------:R-:W-:-:S04]  /*0590*/  UIADD3 UR4, UPT, UPT, UR4, 0x8, URZ ;  /* 0x0000000804047890 */ /* 0x000fc8000fffe0ff */
[----:B------:R-:W-:Y:S01]  /*05a0*/  UISETP.NE.AND UP0, UPT, UR4, URZ, UPT ;  /* 0x000000ff0400728c */ /* 0x000fe2000bf05270 */
[----:B------:R-:W-:Y:S02]  /*05b0*/  VIADD R4, R4, 0x8 ;  /* 0x0000000804047836 */ /* 0x000fe40000000000 */
[----:B--2---:R-:W-:-:S04]  /*05c0*/  FMUL R17, R20, R21 ;  /* 0x0000001514117220 */ /* 0x004fc80000400000 */
[----:B------:R-:W0:Y:S01]  /*05d0*/  F2F.F64.F32 R20, R17 ;  /* 0x0000001100147310 */ /* 0x000e220000201800 */
[----:B---3--:R-:W-:-:S07]  /*05e0*/  FMUL R28, R19, R18 ;  /* 0x00000012131c7220 */ /* 0x008fce0000400000 */
[----:B------:R-:W1:Y:S01]  /*05f0*/  F2F.F64.F32 R18, R28 ;  /* 0x0000001c00127310 */ /* 0x000e620000201800 */
[----:B----4-:R-:W-:Y:S01]  /*0600*/  FMUL R23, R26, R23 ;  /* 0x000000171a177220 */ /* 0x010fe20000400000 */
[----:B0-----:R-:W-:-:S06]  /*0610*/  DADD R20, R20, R12 ;  /* 0x0000000014147229 */ /* 0x001fcc000000000c */
[----:B------:R-:W0:Y:S01]  /*0620*/  F2F.F64.F32 R12, R23 ;  /* 0x00000017000c7310 */ /* 0x000e220000201800 */
[----:B-----5:R-:W-:Y:S01]  /*0630*/  FMUL R24, R10, R7 ;  /* 0x000000070a187220 */ /* 0x020fe20000400000 */
[----:B-1----:R-:W-:-:S06]  /*0640*/  DADD R20, R20, R18 ;  /* 0x0000000014147229 */ /* 0x002fcc0000000012 */
[----:B------:R-:W1:Y:S01]  /*0650*/  F2F.F64.F32 R18, R24 ;  /* 0x0000001800127310 */ /* 0x000e620000201800 */
[----:B------:R-:W-:Y:S01]  /*0660*/  FMUL R14, R9, R6 ;  /* 0x00000006090e7220 */ /* 0x000fe20000400000 */
[----:B0-----:R-:W-:-:S06]  /*0670*/  DADD R12, R20, R12 ;  /* 0x00000000140c7229 */ /* 0x001fcc000000000c */
[----:B------:R-:W0:Y:S01]  /*0680*/  F2F.F64.F32 R6, R14 ;  /* 0x0000000e00067310 */ /* 0x000e220000201800 */
[----:B------:R-:W-:Y:S01]  /*0690*/  FMUL R8, R8, R5 ;  /* 0x0000000508087220 */ /* 0x000fe20000400000 */
        /* <DEDUP_REMOVED lines=8> */
[----:B------:R-:W-:Y:S01]  /*0720*/  MOV R5, UR16 ;  /* 0x0000001000057c02 */ /* 0x000fe20008000f00 */
[----:B0-----:R-:W-:-:S03]  /*0730*/  DADD R6, R6, R10 ;  /* 0x0000000006067229 */ /* 0x001fc6000000000a */
[----:B------:R-:W-:-:S05]  /*0740*/  LEA R2, R5, R2, 0x3 ;  /* 0x0000000205027211 */ /* 0x000fca00078e18ff */
[----:B-1----:R-:W-:Y:S01]  /*0750*/  DADD R12, R6, R12 ;  /* 0x00000000060c7229 */ /* 0x002fe2000000000c */
[----:B------:R-:W-:Y:S10]  /*0760*/  BRA.U UP0, `(.L_x_2) ;  /* 0xfffffff900e87547 */ /* 0x000ff4000b83ffff */
[----:B------:R-:W-:-:S12]  /*0770*/  ULOP3.LUT UR4, UR16, 0x7ffffff8, URZ, 0xc0, !UPT ;  /* 0x7ffffff810047892 */ /* 0x000fd8000f8ec0ff */
.L_x_1:
[----:B------:R-:W-:-:S04]  /*0780*/  ULOP3.LUT UR6, UR16, 0x7, URZ, 0xc0, !UPT ;  /* 0x0000000710067892 */ /* 0x000fc8000f8ec0ff */
[----:B------:R-:W-:-:S09]  /*0790*/  UISETP.NE.AND UP0, UPT, UR6, URZ, UPT ;  /* 0x000000ff0600728c */ /* 0x000fd2000bf05270 */
[----:B------:R-:W-:Y:S05]  /*07a0*/  BRA.U !UP0, `(.L_x_3) ;  /* 0x0000000508547547 */ /* 0x000fea000b800000 */
[----:B------:R-:W-:Y:S01]  /*07b0*/  UISETP.GE.U32.AND UP0, UPT, UR6, 0x4, UPT ;  /* 0x000000040600788c */ /* 0x000fe2000bf06070 */
[----:B------:R-:W-:Y:S01]  /*07c0*/  IADD3 R2, PT, PT, R0, -R3, RZ ;  /* 0x8000000300027210 */ /* 0x000fe20007ffe0ff */
[----:B------:R-:W-:-:S04]  /*07d0*/  ULOP3.LUT UR5, UR16, 0x3, URZ, 0xc0, !UPT ;  /* 0x0000000310057892 */ /* 0x000fc8000f8ec0ff */
[----:B------:R-:W-:-:S03]  /*07e0*/  UISETP.NE.AND UP1, UPT, UR5, URZ, UPT ;  /* 0x000000ff0500728c */ /* 0x000fc6000bf25270 */
[----:B------:R-:W-:Y:S08]  /*07f0*/  BRA.U !UP0, `(.L_x_4) ;  /* 0x0000000108887547 */ /* 0x000ff0000b800000 */
[----:B------:R-:W0:Y:S01]  /*0800*/  LDC.64 R4, c[0x0][0x388] ;  /* 0x0000e200ff047b82 */ /* 0x000e220000000a00 */
[----:B------:R-:W-:Y:S02]  /*0810*/  MOV R8, UR4 ;  /* 0x0000000400087c02 */ /* 0x000fe40008000f00 */
[----:B------:R-:W-:-:S03]  /*0820*/  IADD3 R9, PT, PT, R2, UR4, RZ ;  /* 0x0000000402097c10 */ /* 0x000fc6000fffe0ff */
[----:B------:R-:W-:Y:S02]  /*0830*/  IMAD R11, R8, UR16, R3 ;  /* 0x00000010080b7c24 */ /* 0x000fe4000f8e0203 */
[----:B------:R-:W1:Y:S01]  /*0840*/  LDC.64 R6, c[0x0][0x390] ;  /* 0x0000e400ff067b82 */ /* 0x000e620000000a00 */
[----:B0-----:R-:W-:Y:S01]  /*0850*/  IMAD.WIDE R4, R9, 0x4, R4 ;  /* 0x0000000409047825 */ /* 0x001fe200078e0204 */
[----:B------:R-:W-:-:S04]  /*0860*/  MOV R9, UR16 ;  /* 0x0000001000097c02 */ /* 0x000fc80008000f00 */
[----:B------:R-:W2:Y:S01]  /*0870*/  LDG.E R16, desc[UR14][R4.64] ;  /* 0x0000000e04107981 */ /* 0x000ea2000c1e1900 */
[----:B-1----:R-:W-:-:S03]  /*0880*/  IMAD.WIDE R6, R11, 0x4, R6 ;  /* 0x000000040b067825 */ /* 0x002fc600078e0206 */
[----:B------:R-:W3:Y:S04]  /*0890*/  LDG.E R18, desc[UR14][R4.64+0x4] ;  /* 0x0000040e04127981 */ /* 0x000ee8000c1e1900 */
[----:B------:R-:W2:Y:S01]  /*08a0*/  LDG.E R17, desc[UR14][R6.64] ;  /* 0x0000000e06117981 */ /* 0x000ea2000c1e1900 */
[----:B------:R-:W-:Y:S01]  /*08b0*/  IMAD.WIDE.U32 R8, R9, 0x4, R6 ;  /* 0x0000000409087825 */ /* 0x000fe200078e0006 */
[----:B------:R-:W-:Y:S02]  /*08c0*/  MOV R11, UR16 ;  /* 0x00000010000b7c02 */ /* 0x000fe40008000f00 */
[----:B------:R-:W4:Y:S04]  /*08d0*/  LDG.E R20, desc[UR14][R4.64+0x8] ;  /* 0x0000080e04147981 */ /* 0x000f28000c1e1900 */
[----:B------:R-:W3:Y:S01]  /*08e0*/  LDG.E R19, desc[UR14][R8.64] ;  /* 0x0000000e08137981 */ /* 0x000ee2000c1e1900 */
[----:B------:R-:W-:-:S03]  /*08f0*/  IMAD.WIDE.U32 R10, R11, 0x4, R8 ;  /* 0x000000040b0a7825 */ /* 0x000fc600078e0008 */
[----:B------:R-:W5:Y:S01]  /*0900*/  LDG.E R22, desc[UR14][R4.64+0xc] ;  /* 0x00000c0e04167981 */ /* 0x000f62000c1e1900 */
[----:B------:R-:W-:-:S03]  /*0910*/  IMAD.U32 R15, RZ, RZ, UR16 ;  /* 0x00000010ff0f7e24 */ /* 0x000fc6000f8e00ff */
[----:B------:R-:W4:Y:S01]  /*0920*/  LDG.E R21, desc[UR14][R10.64] ;  /* 0x0000000e0a157981 */ /* 0x000f22000c1e1900 */
[----:B------:R-:W-:-:S06]  /*0930*/  IMAD.WIDE.U32 R14, R15, 0x4, R10 ;  /* 0x000000040f0e7825 */ /* 0x000fcc00078e000a */
[----:B------:R-:W5:Y:S01]  /*0940*/  LDG.E R15, desc[UR14][R14.64] ;  /* 0x0000000e0e0f7981 */ /* 0x000f62000c1e1900 */
[----:B------:R-:W-:Y:S01]  /*0950*/  UIADD3 UR4, UPT, UPT, UR4, 0x4, URZ ;  /* 0x0000000404047890 */ /* 0x000fe2000fffe0ff */
        /* <DEDUP_REMOVED lines=9> */
[----:B------:R-:W1:Y:S02]  /*09f0*/  F2F.F64.F32 R4, R22 ;  /* 0x0000001600047310 */ /* 0x000e640000201800 */
[----:B0-----:R-:W-:-:S08]  /*0a00*/  DADD R12, R6, R12 ;  /* 0x00000000060c7229 */ /* 0x001fd0000000000c */
[----:B-1----:R-:W-:-:S11]  /*0a10*/  DADD R12, R12, R4 ;  /* 0x000000000c0c7229 */ /* 0x002fd60000000004 */
.L_x_4:
[----:B------:R-:W-:Y:S05]  /*0a20*/  BRA.U !UP1, `(.L_x_3) ;  /* 0x0000000109b47547 */ /* 0x000fea000b800000 */
[----:B------:R-:W-:Y:S01]  /*0a30*/  UISETP.NE.AND UP0, UPT, UR5, 0x1, UPT ;  /* 0x000000010500788c */ /* 0x000fe2000bf05270 */
[----:B------:R-:W-:Y:S01]  /*0a40*/  MOV R4, UR4 ;  /* 0x0000000400047c02 */ /* 0x000fe20008000f00 */
[----:B------:R-:W-:Y:S02]  /*0a50*/  ULOP3.LUT UR5, UR16, 0x1, URZ, 0xc0, !UPT ;  /* 0x0000000110057892 */ /* 0x000fe4000f8ec0ff */
[----:B------:R-:W-:Y:S02]  /*0a60*/  IMAD.U32 R15, RZ, RZ, UR16 ;  /* 0x00000010ff0f7e24 */ /* 0x000fe4000f8e00ff */
[----:B------:R-:W-:Y:S01]  /*0a70*/  UISETP.NE.U32.AND UP1, UPT, UR5, 0x1, UPT ;  /* 0x000000010500788c */ /* 0x000fe2000bf25070 */
[----:B------:R-:W-:-:S04]  /*0a80*/  PLOP3.LUT P0, PT, PT, PT, UP0, 0x80, 0x8 ;  /* 0x000000000008781c */ /* 0x000fc80003f0f008 */
[----:B------:R-:W0:Y:S01]  /*0a90*/  @UP0 LDCU.64 UR8, c[0x0][0x390] ;  /* 0x00007200ff0807ac */ /* 0x000e220008000a00 */
[----:B------:R-:W-:Y:S01]  /*0aa0*/  PLOP3.LUT P1, PT, PT, PT, UP1, 0x80, 0x8 ;  /* 0x000000000008781c */ /* 0x000fe20003f2f018 */
[----:B------:R-:W1:Y:S04]  /*0ab0*/  @UP0 LDCU.64 UR6, c[0x0][0x388] ;  /* 0x00007100ff0607ac */ /* 0x000e680008000a00 */
[----:B------:R-:W2:Y:S03]  /*0ac0*/  @!UP1 LDCU.64 UR10, c[0x0][0x388] ;  /* 0x00007100ff0a97ac */ /* 0x000ea60008000a00 */
[----:B------:R-:W-:Y:S01]  /*0ad0*/  @P0 IADD3 R5, PT, PT, R2, UR4, RZ ;  /* 0x0000000402050c10 */ /* 0x000fe2000fffe0ff */
[----:B------:R-:W-:Y:S01]  /*0ae0*/  @P0 IMAD R7, R4, UR16, R3 ;  /* 0x0000001004070c24 */ /* 0x000fe2000f8e0203 */
[----:B------:R-:W3:Y:S01]  /*0af0*/  @!UP1 LDCU.64 UR12, c[0x0][0x390] ;  /* 0x00007200ff0c97ac */ /* 0x000ee20008000a00 */
[----:B------:R-:W-:Y:S01]  /*0b00*/  @UP0 UIADD3 UR4, UPT, UPT, UR4, 0x2, URZ ;  /* 0x0000000204040890 */ /* 0x000fe2000fffe0ff */
[----:B0-----:R-:W-:-:S02]  /*0b10*/  MOV R10, UR8 ;  /* 0x00000008000a7c02 */ /* 0x001fc40008000f00 */
[----:B------:R-:W-:Y:S02]  /*0b20*/  MOV R11, UR9 ;  /* 0x00000009000b7c02 */ /* 0x000fe40008000f00 */
[----:B-1----:R-:W-:Y:S02]  /*0b30*/  MOV R8, UR6 ;  /* 0x0000000600087c02 */ /* 0x002fe40008000f00 */
[----:B------:R-:W-:Y:S01]  /*0b40*/  MOV R9, UR7 ;  /* 0x0000000700097c02 */ /* 0x000fe20008000f00 */
[----:B------:R-:W-:-:S04]  /*0b50*/  @P0 IMAD.WIDE R10, R7, 0x4, R10 ;  /* 0x00000004070a0825 */ /* 0x000fc800078e020a */
[----:B------:R-:W-:Y:S01]  /*0b60*/  @P0 IMAD.WIDE R8, R5, 0x4, R8 ;  /* 0x0000000405080825 */ /* 0x000fe200078e0208 */
[----:B------:R-:W-:Y:S01]  /*0b70*/  MOV R20, UR4 ;  /* 0x0000000400147c02 */ /* 0x000fe20008000f00 */
[----:B------:R-:W4:Y:S02]  /*0b80*/  @P0 LDG.E R21, desc[UR14][R10.64] ;  /* 0x0000000e0a150981 */ /* 0x000f24000c1e1900 */
[----:B------:R-:W-:Y:S02]  /*0b90*/  @P0 IMAD.WIDE.U32 R14, R15, 0x4, R10 ;  /* 0x000000040f0e0825 */ /* 0x000fe400078e000a */
[----:B------:R-:W4:Y:S01]  /*0ba0*/  @P0 LDG.E R18, desc[UR14][R8.64] ;  /* 0x0000000e08120981 */ /* 0x000f22000c1e1900 */
[----:B--2---:R-:W-:Y:S02]  /*0bb0*/  MOV R6, UR10 ;  /* 0x0000000a00067c02 */ /* 0x004fe40008000f00 */
[----:B------:R-:W-:Y:S02]  /*0bc0*/  MOV R7, UR11 ;  /* 0x0000000b00077c02 */ /* 0x000fe40008000f00 */
[----:B------:R-:W-:Y:S01]  /*0bd0*/  @!P1 IADD3 R5, PT, PT, R2, UR4, RZ ;  /* 0x0000000402059c10 */ /* 0x000fe2000fffe0ff */
[----:B------:R-:W-:Y:S01]  /*0be0*/  @!P1 IMAD R19, R20, UR16, R3 ;  /* 0x0000001014139c24 */ /* 0x000fe2000f8e0203 */
[----:B---3--:R-:W-:Y:S01]  /*0bf0*/  MOV R16, UR12 ;  /* 0x0000000c00107c02 */ /* 0x008fe20008000f00 */
[----:B------:R0:W2:Y:S01]  /*0c00*/  @P0 LDG.E R4, desc[UR14][R8.64+0x4] ;  /* 0x0000040e08040981 */ /* 0x0000a2000c1e1900 */
[----:B------:R-:W-:Y:S01]  /*0c10*/  MOV R17, UR13 ;  /* 0x0000000d00117c02 */ /* 0x000fe20008000f00 */
[----:B------:R-:W-:-:S02]  /*0c20*/  @!P1 IMAD.WIDE R2, R5, 0x4, R6 ;  /* 0x0000000405029825 */ /* 0x000fc400078e0206 */
[----:B------:R-:W2:Y:S02]  /*0c30*/  @P0 LDG.E R15, desc[UR14][R14.64] ;  /* 0x0000000e0e0f0981 */ /* 0x000ea4000c1e1900 */
[----:B------:R-:W-:Y:S02]  /*0c40*/  @!P1 IMAD.WIDE R6, R19, 0x4, R16 ;  /* 0x0000000413069825 */ /* 0x000fe400078e0210 */
[----:B------:R-:W3:Y:S04]  /*0c50*/  @!P1 LDG.E R2, desc[UR14][R2.64] ;  /* 0x0000000e02029981 */ /* 0x000ee8000c1e1900 */
[----:B------:R-:W3:Y:S01]  /*0c60*/  @!P1 LDG.E R7, desc[UR14][R6.64] ;  /* 0x0000000e06079981 */ /* 0x000ee2000c1e1900 */
[----:B----4-:R-:W-:-:S04]  /*0c70*/  @P0 FMUL R18, R18, R21 ;  /* 0x0000001512120220 */ /* 0x010fc80000400000 */
[----:B0-----:R-:W0:Y:S01]  /*0c80*/  @P0 F2F.F64.F32 R8, R18 ;  /* 0x0000001200080310 */ /* 0x001e220000201800 */
[----:B--2---:R-:W-:-:S07]  /*0c90*/  @P0 FMUL R10, R4, R15 ;  /* 0x0000000f040a0220 */ /* 0x004fce0000400000 */
[----:B------:R-:W1:Y:S01]  /*0ca0*/  @P0 F2F.F64.F32 R10, R10 ;  /* 0x0000000a000a0310 */ /* 0x000e620000201800 */
[----:B---3--:R-:W-:Y:S01]  /*0cb0*/  @!P1 FMUL R4, R2, R7 ;  /* 0x0000000702049220 */ /* 0x008fe20000400000 */
[----:B0-----:R-:W-:-:S06]  /*0cc0*/  @P0 DADD R8, R12, R8 ;  /* 0x000000000c080229 */ /* 0x001fcc0000000008 */
[----:B------:R-:W0:Y:S02]  /*0cd0*/  @!P1 F2F.F64.F32 R4, R4 ;  /* 0x0000000400049310 */ /* 0x000e240000201800 */
[----:B-1----:R-:W-:-:S08]  /*0ce0*/  @P0 DADD R12, R8, R10 ;  /* 0x00000000080c0229 */ /* 0x002fd0000000000a */
[----:B0-----:R-:W-:-:S11]  /*0cf0*/  @!P1 DADD R12, R12, R4 ;  /* 0x000000000c0c9229 */ /* 0x001fd60000000004 */
.L_x_3:
[----:B------:R0:W1:Y:S02]  /*0d00*/  F2F.F32.F64 R13, R12 ;  /* 0x0000000c000d7310 */ /* 0x0000640000301000 */
.L_x_0:
[----:B------:R-:W2:Y:S02]  /*0d10*/  LDC.64 R2, c[0x0][0x398] ;  /* 0x0000e600ff027b82 */ /* 0x000ea40000000a00 */
[----:B--2---:R-:W-:-:S05]  /*0d20*/  IMAD.WIDE R2, R0, 0x4, R2 ;  /* 0x0000000400027825 */ /* 0x004fca00078e0202 */
[----:B-1----:R-:W-:Y:S01]  /*0d30*/  STG.E desc[UR14][R2.64], R13 ;  /* 0x0000000d02007986 */ /* 0x002fe2000c10190e */
[----:B------:R-:W-:Y:S05]  /*0d40*/  EXIT ;  /* 0x000000000000794d */ /* 0x000fea0003800000 */
.L_x_5:
[----:B------:R-:W-:-:S00]  /*0d50*/  BRA `(.L_x_5) ;  /* 0xfffffffc00fc7947 */ /* 0x000fc0000383ffff */
[----:B------:R-:W-:-:S00]  /*0d60*/  NOP ;  /* 0x0000000000007918 */ /* 0x000fc00000000000 */
        /* <DEDUP_REMOVED lines=9> */
.L_x_6:


//--------------------- .nv.shared.reserved.0     --------------------------
	.section	.nv.shared.reserved.0,"aw",@nobits
	.weak		__nv_reservedSMEM_offset_0_alias
	.size		__nv_reservedSMEM_offset_0_alias, 0, 64
	.other		__nv_reservedSMEM_offset_0_alias,@"STO_CUDA_RESERVED_SHARED STV_DEFAULT"
__nv_reservedSMEM_offset_0_alias:
	.zero		0
	.zero		64


//--------------------- .nv.constant0._Z10matrixMultiiPfS_S_ --------------------------
	.section	.nv.constant0._Z10matrixMultiiPfS_S_,"a",@progbits
	.sectionflags	@""
	.align	4
.nv.constant0._Z10matrixMultiiPfS_S_:
	.zero		928


//--------------------- SYMBOLS --------------------------

	.type		.nv.reservedSmem.offset0,@object
	.size		.nv.reservedSmem.offset0,0x4
